	.headerflags	@"EF_CUDA_TEXMODE_UNIFIED EF_CUDA_64BIT_ADDRESS EF_CUDA_ACCELERATORS EF_CUDA_SM90 EF_CUDA_VIRTUAL_SM(EF_CUDA_SM90)"
	.elftype	@"ET_EXEC"


//--------------------- .nv.info                  --------------------------
	.section	.nv.info,"",@"SHT_CUDA_INFO"
	.align	4


	//----- nvinfo : EIATTR_REGCOUNT
	.align		4
        /*0000*/ 	.byte	0x04, 0x2f
        /*0002*/ 	.short	(.L_3 - .L_2)
	.align		4
.L_2:
        /*0004*/ 	.word	index@(triton_poi_fused__native_batch_norm_legit_no_training_silu_13)
        /*0008*/ 	.word	0x00000011


	//----- nvinfo : EIATTR_MIN_STACK_SIZE
	.align		4
.L_3:
        /*000c*/ 	.byte	0x04, 0x12
        /*000e*/ 	.short	(.L_5 - .L_4)
	.align		4
.L_4:
        /*0010*/ 	.word	index@(triton_poi_fused__native_batch_norm_legit_no_training_silu_13)
        /*0014*/ 	.word	0x00000000


	//----- nvinfo : EIATTR_FRAME_SIZE
	.align		4
.L_5:
        /*0018*/ 	.byte	0x04, 0x11
        /*001a*/ 	.short	(.L_7 - .L_6)
	.align		4
.L_6:
        /*001c*/ 	.word	index@(triton_poi_fused__native_batch_norm_legit_no_training_silu_13)
        /*0020*/ 	.word	0x00000000


	//----- nvinfo : EIATTR_MIN_STACK_SIZE
	.align		4
.L_7:
        /*0024*/ 	.byte	0x04, 0x12
        /*0026*/ 	.short	(.L_9 - .L_8)
	.align		4
.L_8:
        /*0028*/ 	.word	index@(triton_poi_fused__native_batch_norm_legit_no_training_silu_13)
        /*002c*/ 	.word	0x00000000
.L_9:


//--------------------- .nv.info.triton_poi_fused__native_batch_norm_legit_no_training_silu_13 --------------------------
	.section	.nv.info.triton_poi_fused__native_batch_norm_legit_no_training_silu_13,"",@"SHT_CUDA_INFO"
	.sectionflags	@""
	.align	4


	//----- nvinfo : EIATTR_CUDA_API_VERSION
	.align		4
        /*0000*/ 	.byte	0x04, 0x37
        /*0002*/ 	.short	(.L_11 - .L_10)
.L_10:
        /*0004*/ 	.word	0x0000007c


	//----- nvinfo : EIATTR_KPARAM_INFO
	.align		4
.L_11:
        /*0008*/ 	.byte	0x04, 0x17
        /*000a*/ 	.short	(.L_13 - .L_12)
.L_12:
        /*000c*/ 	.word	0x00000000
        /*0010*/ 	.short	0x0006
        /*0012*/ 	.short	0x0030
        /*0014*/ 	.byte	0x00, 0xf0, 0x11, 0x00


	//----- nvinfo : EIATTR_KPARAM_INFO
	.align		4
.L_13:
        /*0018*/ 	.byte	0x04, 0x17
        /*001a*/ 	.short	(.L_15 - .L_14)
.L_14:
        /*001c*/ 	.word	0x00000000
        /*0020*/ 	.short	0x0005
        /*0022*/ 	.short	0x0028
        /*0024*/ 	.byte	0x00, 0xf4, 0x21, 0x00


	//----- nvinfo : EIATTR_KPARAM_INFO
	.align		4
.L_15:
        /*0028*/ 	.byte	0x04, 0x17
        /*002a*/ 	.short	(.L_17 - .L_16)
.L_16:
        /*002c*/ 	.word	0x00000000
        /*0030*/ 	.short	0x0004
        /*0032*/ 	.short	0x0020
        /*0034*/ 	.byte	0x00, 0xf4, 0x21, 0x00


	//----- nvinfo : EIATTR_KPARAM_INFO
	.align		4
.L_17:
        /*0038*/ 	.byte	0x04, 0x17
        /*003a*/ 	.short	(.L_19 - .L_18)
.L_18:
        /*003c*/ 	.word	0x00000000
        /*0040*/ 	.short	0x0003
        /*0042*/ 	.short	0x0018
        /*0044*/ 	.byte	0x00, 0xf4, 0x21, 0x00


	//----- nvinfo : EIATTR_KPARAM_INFO
	.align		4
.L_19:
        /*0048*/ 	.byte	0x04, 0x17
        /*004a*/ 	.short	(.L_21 - .L_20)
.L_20:
        /*004c*/ 	.word	0x00000000
        /*0050*/ 	.short	0x0002
        /*0052*/ 	.short	0x0010
        /*0054*/ 	.byte	0x00, 0xf4, 0x21, 0x00


	//----- nvinfo : EIATTR_KPARAM_INFO
	.align		4
.L_21:
        /*0058*/ 	.byte	0x04, 0x17
        /*005a*/ 	.short	(.L_23 - .L_22)
.L_22:
        /*005c*/ 	.word	0x00000000
        /*0060*/ 	.short	0x0001
        /*0062*/ 	.short	0x0008
        /*0064*/ 	.byte	0x00, 0xf4, 0x21, 0x00


	//----- nvinfo : EIATTR_KPARAM_INFO
	.align		4
.L_23:
        /*0068*/ 	.byte	0x04, 0x17
        /*006a*/ 	.short	(.L_25 - .L_24)
.L_24:
        /*006c*/ 	.word	0x00000000
        /*0070*/ 	.short	0x0000
        /*0072*/ 	.short	0x0000
        /*0074*/ 	.byte	0x00, 0xf4, 0x21, 0x00


	//----- nvinfo : EIATTR_SPARSE_MMA_MASK
	.align		4
.L_25:
        /*0078*/ 	.byte	0x03, 0x50
        /*007a*/ 	.short	0x0000


	//----- nvinfo : EIATTR_MAXREG_COUNT
	.align		4
        /*007c*/ 	.byte	0x03, 0x1b
        /*007e*/ 	.short	0x00ff


	//----- nvinfo : EIATTR_EXIT_INSTR_OFFSETS
	.align		4
        /*0080*/ 	.byte	0x04, 0x1c
        /*0082*/ 	.short	(.L_27 - .L_26)


	//   ....[0]....
.L_26:
        /*0084*/ 	.word	0x00000530


	//----- nvinfo : EIATTR_REQNTID
	.align		4
.L_27:
        /*0088*/ 	.byte	0x04, 0x10
        /*008a*/ 	.short	(.L_29 - .L_28)
.L_28:
        /*008c*/ 	.word	0x00000080
        /*0090*/ 	.word	0x00000001
        /*0094*/ 	.word	0x00000001


	//----- nvinfo : EIATTR_CBANK_PARAM_SIZE
	.align		4
.L_29:
        /*0098*/ 	.byte	0x03, 0x19
        /*009a*/ 	.short	0x0034


	//----- nvinfo : EIATTR_PARAM_CBANK
	.align		4
        /*009c*/ 	.byte	0x04, 0x0a
        /*009e*/ 	.short	(.L_31 - .L_30)
	.align		4
.L_30:
        /*00a0*/ 	.word	index@(.nv.constant0.triton_poi_fused__native_batch_norm_legit_no_training_silu_13)
        /*00a4*/ 	.short	0x0210
        /*00a6*/ 	.short	0x0034


	//----- nvinfo : EIATTR_SW_WAR
	.align		4
.L_31:
        /*00a8*/ 	.byte	0x04, 0x36
        /*00aa*/ 	.short	(.L_33 - .L_32)
.L_32:
        /*00ac*/ 	.word	0x00000008
.L_33:


//--------------------- .nv.callgraph             --------------------------
	.section	.nv.callgraph,"",@"SHT_CUDA_CALLGRAPH"
	.align	4
	.sectionentsize	8
	.align		4
        /*0000*/ 	.word	0x00000000
	.align		4
        /*0004*/ 	.word	0xffffffff
	.align		4
        /*0008*/ 	.word	0x00000000
	.align		4
        /*000c*/ 	.word	0xfffffffe
	.align		4
        /*0010*/ 	.word	0x00000000
	.align		4
        /*0014*/ 	.word	0xfffffffd
	.align		4
        /*0018*/ 	.word	0x00000000
	.align		4
        /*001c*/ 	.word	0xfffffffc


//--------------------- .nv.constant4             --------------------------
	.section	.nv.constant4,"a",@progbits
	.align	8
	.align		8
.nv.constant4:
        /*0000*/ 	.dword	_$_str
	.align		8
        /*0008*/ 	.dword	_$_str_$_2


//--------------------- .text.triton_poi_fused__native_batch_norm_legit_no_training_silu_13 --------------------------
	.section	.text.triton_poi_fused__native_batch_norm_legit_no_training_silu_13,"ax",@progbits
	.align	128
        .global         triton_poi_fused__native_batch_norm_legit_no_training_silu_13
        .type           triton_poi_fused__native_batch_norm_legit_no_training_silu_13,@function
        .size           triton_poi_fused__native_batch_norm_legit_no_training_silu_13,(.L_x_1 - triton_poi_fused__native_batch_norm_legit_no_training_silu_13)
        .other          triton_poi_fused__native_batch_norm_legit_no_training_silu_13,@"STO_CUDA_ENTRY STV_DEFAULT"
triton_poi_fused__native_batch_norm_legit_no_training_silu_13:
.text.triton_poi_fused__native_batch_norm_legit_no_training_silu_13:
[----:B------:R-:W-:Y:S01]  /*0000*/  LDC R1, c[0x0][0x28] ;  /* 0x00000a00ff017b82 */ /* 0x000fe20000000800 */
[----:B------:R-:W1:Y:S07]  /*0010*/  S2R R0, SR_TID.X ;  /* 0x0000000000007919 */ /* 0x000e6e0000002100 */
[----:B------:R-:W2:Y:S01]  /*0020*/  LDC.64 R2, c[0x0][0x228] ;  /* 0x00008a00ff027b82 */ /* 0x000ea20000000a00 */
[----:B------:R-:W-:Y:S01]  /*0030*/  ULDC.64 UR4, c[0x0][0x208] ;  /* 0x0000820000047ab9 */ /* 0x000fe20000000a00 */
[----:B------:R-:W3:Y:S06]  /*0040*/  S2R R7, SR_CTAID.X ;  /* 0x0000000000077919 */ /* 0x000eec0000002500 */
[----:B------:R-:W4:Y:S08]  /*0050*/  LDC.64 R8, c[0x0][0x230] ;  /* 0x00008c00ff087b82 */ /* 0x000f300000000a00 */
[----:B------:R-:W5:Y:S01]  /*0060*/  LDC.64 R10, c[0x0][0x238] ;  /* 0x00008e00ff0a7b82 */ /* 0x000f620000000a00 */
[----:B-1----:R-:W-:-:S02]  /*0070*/  SHF.L.U32 R0, R0, 0x1, RZ ;  /* 0x0000000100007819 */ /* 0x002fc400000006ff */
[----:B---3--:R-:W-:Y:S02]  /*0080*/  SHF.R.S32.HI R5, RZ, 0x17, R7 ;  /* 0x00000017ff057819 */ /* 0x008fe40000011407 */
[----:B------:R-:W-:Y:S02]  /*0090*/  LOP3.LUT R0, R0, 0xfe, RZ, 0xc0, !PT ;  /* 0x000000fe00007812 */ /* 0x000fe400078ec0ff */
[----:B------:R-:W-:Y:S02]  /*00a0*/  SGXT R5, R5, 0x1 ;  /* 0x000000010505781a */ /* 0x000fe40000000200 */
[----:B------:R-:W-:Y:S02]  /*00b0*/  LEA R0, R7, R0, 0x8 ;  /* 0x0000000007007211 */ /* 0x000fe400078e40ff */
[----:B------:R-:W1:Y:S02]  /*00c0*/  LDC.64 R6, c[0x0][0x220] ;  /* 0x00008800ff067b82 */ /* 0x000e640000000a00 */
[----:B------:R-:W-:-:S04]  /*00d0*/  LEA.HI R5, R5, R0, RZ, 0x6 ;  /* 0x0000000005057211 */ /* 0x000fc800078f30ff */
[----:B------:R-:W-:-:S04]  /*00e0*/  LOP3.LUT R5, R5, 0xffffffc0, RZ, 0xc0, !PT ;  /* 0xffffffc005057812 */ /* 0x000fc800078ec0ff */
[----:B------:R-:W-:Y:S02]  /*00f0*/  IADD3 R13, R0, -R5, RZ ;  /* 0x80000005000d7210 */ /* 0x000fe40007ffe0ff */
[----:B------:R-:W3:Y:S03]  /*0100*/  LDC.64 R4, c[0x0][0x218] ;  /* 0x00008600ff047b82 */ /* 0x000ee60000000a00 */
[----:B--2---:R-:W-:-:S06]  /*0110*/  IMAD.WIDE R2, R13, 0x4, R2 ;  /* 0x000000040d027825 */ /* 0x004fcc00078e0202 */
[----:B------:R-:W2:Y:S01]  /*0120*/  LDG.E.EL.64 R2, desc[UR4][R2.64] ;  /* 0x0000000402027981 */ /* 0x000ea2000c2e1b00 */
[----:B-1----:R-:W-:-:S04]  /*0130*/  IMAD.WIDE R6, R13, 0x4, R6 ;  /* 0x000000040d067825 */ /* 0x002fc800078e0206 */
[C---:B----4-:R-:W-:Y:S02]  /*0140*/  IMAD.WIDE R8, R13.reuse, 0x4, R8 ;  /* 0x000000040d087825 */ /* 0x050fe400078e0208 */
[----:B------:R-:W4:Y:S02]  /*0150*/  LDG.E.EL.64 R6, desc[UR4][R6.64] ;  /* 0x0000000406067981 */ /* 0x000f24000c2e1b00 */
[----:B-----5:R-:W-:Y:S02]  /*0160*/  IMAD.WIDE R10, R13, 0x4, R10 ;  /* 0x000000040d0a7825 */ /* 0x020fe400078e020a */
[----:B------:R-:W5:Y:S02]  /*0170*/  LDG.E.EL.64 R8, desc[UR4][R8.64] ;  /* 0x0000000408087981 */ /* 0x000f64000c2e1b00 */
[----:B---3--:R-:W-:Y:S02]  /*0180*/  IMAD.WIDE R4, R0, 0x4, R4 ;  /* 0x0000000400047825 */ /* 0x008fe400078e0204 */
[----:B------:R-:W5:Y:S04]  /*0190*/  LDG.E.EL.64 R10, desc[UR4][R10.64] ;  /* 0x000000040a0a7981 */ /* 0x000f68000c2e1b00 */
[----:B------:R-:W4:Y:S01]  /*01a0*/  LDG.E.64 R4, desc[UR4][R4.64] ;  /* 0x0000000404047981 */ /* 0x000f22000c1e1b00 */
[----:B--2---:R-:W-:Y:S01]  /*01b0*/  FADD R2, R2, 0.0010000000474974513054 ;  /* 0x3a83126f02027421 */ /* 0x004fe20000000000 */
[----:B------:R-:W-:-:S03]  /*01c0*/  FADD R3, R3, 0.0010000000474974513054 ;  /* 0x3a83126f03037421 */ /* 0x000fc60000000000 */
[----:B------:R-:W1:Y:S08]  /*01d0*/  MUFU.SQRT R12, R2 ;  /* 0x00000002000c7308 */ /* 0x000e700000002000 */
[----:B------:R-:W2:Y:S01]  /*01e0*/  MUFU.SQRT R13, R3 ;  /* 0x00000003000d7308 */ /* 0x000ea20000002000 */
[C---:B-1----:R-:W-:Y:S02]  /*01f0*/  FSETP.GT.AND P0, PT, R12.reuse, 8.50705917302346158658e+37, PT ;  /* 0x7e8000000c00780b */ /* 0x042fe40003f04000 */
[----:B------:R-:W-:-:S02]  /*0200*/  FSETP.GEU.AND P2, PT, R12, 1.175494350822287508e-38, PT ;  /* 0x008000000c00780b */ /* 0x000fc40003f4e000 */
[C---:B--2---:R-:W-:Y:S02]  /*0210*/  FSETP.GT.AND P1, PT, R13.reuse, 8.50705917302346158658e+37, PT ;  /* 0x7e8000000d00780b */ /* 0x044fe40003f24000 */
[----:B------:R-:W-:-:S07]  /*0220*/  FSETP.GEU.AND P3, PT, R13, 1.175494350822287508e-38, PT ;  /* 0x008000000d00780b */ /* 0x000fce0003f6e000 */
[----:B------:R-:W-:Y:S01]  /*0230*/  @P0 FMUL R12, R12, 0.25 ;  /* 0x3e8000000c0c0820 */ /* 0x000fe20000400000 */
[----:B------:R-:W-:-:S03]  /*0240*/  HFMA2.MMA R2, -RZ, RZ, 1.625, 0 ;  /* 0x3e800000ff027435 */ /* 0x000fc600000001ff */
[----:B------:R-:W-:Y:S01]  /*0250*/  @!P2 FMUL R12, R12, 16777216 ;  /* 0x4b8000000c0ca820 */ /* 0x000fe20000400000 */
[----:B------:R-:W-:-:S05]  /*0260*/  @P1 FMUL R13, R13, 0.25 ;  /* 0x3e8000000d0d1820 */ /* 0x000fca0000400000 */
[----:B------:R-:W1:Y:S01]  /*0270*/  MUFU.RCP R12, R12 ;  /* 0x0000000c000c7308 */ /* 0x000e620000001000 */
[----:B------:R-:W-:Y:S01]  /*0280*/  @!P3 FMUL R13, R13, 16777216 ;  /* 0x4b8000000d0db820 */ /* 0x000fe20000400000 */
[----:B------:R-:W-:-:S06]  /*0290*/  FSEL R3, R2, 1, P0 ;  /* 0x3f80000002037808 */ /* 0x000fcc0000000000 */
[----:B------:R-:W2:Y:S01]  /*02a0*/  MUFU.RCP R13, R13 ;  /* 0x0000000d000d7308 */ /* 0x000ea20000001000 */
[----:B------:R-:W-:Y:S01]  /*02b0*/  @!P2 FMUL R3, R3, 16777216 ;  /* 0x4b8000000303a820 */ /* 0x000fe20000400000 */
[----:B------:R-:W-:Y:S01]  /*02c0*/  FSEL R14, R2, 1, P1 ;  /* 0x3f800000020e7808 */ /* 0x000fe20000800000 */
[----:B----4-:R-:W-:Y:S02]  /*02d0*/  FADD R4, R4, -R6 ;  /* 0x8000000604047221 */ /* 0x010fe40000000000 */
[----:B-1----:R-:W-:Y:S02]  /*02e0*/  FMUL R3, R12, R3 ;  /* 0x000000030c037220 */ /* 0x002fe40000400000 */
[----:B------:R-:W-:Y:S01]  /*02f0*/  @!P3 FMUL R14, R14, 16777216 ;  /* 0x4b8000000e0eb820 */ /* 0x000fe20000400000 */
[----:B------:R-:W-:Y:S01]  /*0300*/  FADD R5, R5, -R7 ;  /* 0x8000000705057221 */ /* 0x000fe20000000000 */
[----:B------:R-:W-:Y:S02]  /*0310*/  FMUL R3, R4, R3 ;  /* 0x0000000304037220 */ /* 0x000fe40000400000 */
[----:B--2---:R-:W-:-:S02]  /*0320*/  FMUL R14, R13, R14 ;  /* 0x0000000e0d0e7220 */ /* 0x004fc40000400000 */
[----:B-----5:R-:W-:Y:S02]  /*0330*/  FFMA R8, R8, R3, R10 ;  /* 0x0000000308087223 */ /* 0x020fe4000000000a */
[----:B------:R-:W-:Y:S02]  /*0340*/  FMUL R14, R5, R14 ;  /* 0x0000000e050e7220 */ /* 0x000fe40000400000 */
[----:B------:R-:W-:Y:S02]  /*0350*/  FADD R3, RZ, -R8 ;  /* 0x80000008ff037221 */ /* 0x000fe40000000000 */
[----:B------:R-:W-:Y:S02]  /*0360*/  FFMA R9, R9, R14, R11 ;  /* 0x0000000e09097223 */ /* 0x000fe4000000000b */
[----:B------:R-:W-:Y:S02]  /*0370*/  FMUL R4, R3, 1.4426950216293334961 ;  /* 0x3fb8aa3b03047820 */ /* 0x000fe40000400000 */
[----:B------:R-:W-:-:S04]  /*0380*/  FADD R3, RZ, -R9 ;  /* 0x80000009ff037221 */ /* 0x000fc80000000000 */
[----:B------:R-:W-:Y:S01]  /*0390*/  FMUL R6, R3, 1.4426950216293334961 ;  /* 0x3fb8aa3b03067820 */ /* 0x000fe20000400000 */
[----:B------:R-:W-:-:S04]  /*03a0*/  FSETP.GEU.AND P0, PT, R4, -126, PT ;  /* 0xc2fc00000400780b */ /* 0x000fc80003f0e000 */
[----:B------:R-:W-:-:S09]  /*03b0*/  FSETP.GEU.AND P1, PT, R6, -126, PT ;  /* 0xc2fc00000600780b */ /* 0x000fd20003f2e000 */
[----:B------:R-:W-:-:S04]  /*03c0*/  @!P0 FMUL R4, R4, 0.5 ;  /* 0x3f00000004048820 */ /* 0x000fc80000400000 */
[----:B------:R-:W-:Y:S01]  /*03d0*/  @!P1 FMUL R6, R6, 0.5 ;  /* 0x3f00000006069820 */ /* 0x000fe20000400000 */
[----:B------:R-:W1:Y:S08]  /*03e0*/  MUFU.EX2 R3, R4 ;  /* 0x0000000400037308 */ /* 0x000e700000000800 */
[----:B------:R-:W2:Y:S01]  /*03f0*/  MUFU.EX2 R5, R6 ;  /* 0x0000000600057308 */ /* 0x000ea20000000800 */
[----:B-1----:R-:W-:-:S04]  /*0400*/  @!P0 FMUL R3, R3, R3 ;  /* 0x0000000303038220 */ /* 0x002fc80000400000 */
[----:B------:R-:W-:Y:S01]  /*0410*/  FADD R7, R3, 1 ;  /* 0x3f80000003077421 */ /* 0x000fe20000000000 */
[----:B--2---:R-:W-:-:S04]  /*0420*/  @!P1 FMUL R5, R5, R5 ;  /* 0x0000000505059220 */ /* 0x004fc80000400000 */
[----:B------:R-:W-:Y:S01]  /*0430*/  FADD R10, R5, 1 ;  /* 0x3f800000050a7421 */ /* 0x000fe20000000000 */
[----:B------:R-:W-:Y:S01]  /*0440*/  FSETP.GT.AND P0, PT, R7, 8.50705917302346158658e+37, PT ;  /* 0x7e8000000700780b */ /* 0x000fe20003f04000 */
[----:B------:R-:W1:Y:S03]  /*0450*/  LDC.64 R4, c[0x0][0x210] ;  /* 0x00008400ff047b82 */ /* 0x000e660000000a00 */
[----:B------:R-:W-:-:S09]  /*0460*/  FSETP.GT.AND P1, PT, R10, 8.50705917302346158658e+37, PT ;  /* 0x7e8000000a00780b */ /* 0x000fd20003f24000 */
[----:B------:R-:W-:-:S04]  /*0470*/  @P0 FMUL R7, R7, 0.25 ;  /* 0x3e80000007070820 */ /* 0x000fc80000400000 */
[----:B------:R-:W-:Y:S02]  /*0480*/  @P1 FMUL R10, R10, 0.25 ;  /* 0x3e8000000a0a1820 */ /* 0x000fe40000400000 */
[----:B------:R-:W2:Y:S08]  /*0490*/  MUFU.RCP R7, R7 ;  /* 0x0000000700077308 */ /* 0x000eb00000001000 */
[----:B------:R-:W3:Y:S01]  /*04a0*/  MUFU.RCP R10, R10 ;  /* 0x0000000a000a7308 */ /* 0x000ee20000001000 */
[----:B------:R-:W-:-:S02]  /*04b0*/  FSEL R6, R2, 1, P0 ;  /* 0x3f80000002067808 */ /* 0x000fc40000000000 */
[----:B------:R-:W-:-:S03]  /*04c0*/  FSEL R3, R2, 1, P1 ;  /* 0x3f80000002037808 */ /* 0x000fc60000800000 */
[----:B--2---:R-:W-:-:S04]  /*04d0*/  FMUL R11, R7, R6 ;  /* 0x00000006070b7220 */ /* 0x004fc80000400000 */
[----:B------:R-:W-:Y:S01]  /*04e0*/  FMUL R8, R8, R11 ;  /* 0x0000000b08087220 */ /* 0x000fe20000400000 */
[----:B---3--:R-:W-:Y:S01]  /*04f0*/  FMUL R6, R10, R3 ;  /* 0x000000030a067220 */ /* 0x008fe20000400000 */
[----:B-1----:R-:W-:-:S04]  /*0500*/  IMAD.WIDE R2, R0, 0x4, R4 ;  /* 0x0000000400027825 */ /* 0x002fc800078e0204 */
[----:B------:R-:W-:-:S05]  /*0510*/  FMUL R9, R9, R6 ;  /* 0x0000000609097220 */ /* 0x000fca0000400000 */
[----:B------:R-:W-:Y:S01]  /*0520*/  STG.E.64 desc[UR4][R2.64], R8 ;  /* 0x0000000802007986 */ /* 0x000fe2000c101b04 */
[----:B------:R-:W-:Y:S05]  /*0530*/  EXIT ;  /* 0x000000000000794d */ /* 0x000fea0003800000 */
.L_x_0:
[----:B------:R-:W-:-:S00]  /*0540*/  BRA `(.L_x_0) ;  /* 0xfffffffc00fc7947 */ /* 0x000fc0000383ffff */
[----:B------:R-:W-:-:S00]  /*0550*/  NOP ;  /* 0x0000000000007918 */ /* 0x000fc00000000000 */
        /* <DEDUP_REMOVED lines=10> */
.L_x_1:


//--------------------- .nv.global.init           --------------------------
	.section	.nv.global.init,"aw",@progbits
.nv.global.init:
	.type		_$_str,@object
	.size		_$_str,(_$_str_$_2 - _$_str)
_$_str:
        /*0000*/ 	.byte	0x5f, 0x5f, 0x43, 0x55, 0x44, 0x41, 0x5f, 0x46, 0x54, 0x5a, 0x00
	.type		_$_str_$_2,@object
	.size		_$_str_$_2,(.L_1 - _$_str_$_2)
_$_str_$_2:
        /*000b*/ 	.byte	0x5f, 0x5f, 0x43, 0x55, 0x44, 0x41, 0x5f, 0x50, 0x52, 0x45, 0x43, 0x5f, 0x53, 0x51, 0x52, 0x54
        /*001b*/ 	.byte	0x00
.L_1:


//--------------------- .nv.constant0.triton_poi_fused__native_batch_norm_legit_no_training_silu_13 --------------------------
	.section	.nv.constant0.triton_poi_fused__native_batch_norm_legit_no_training_silu_13,"a",@progbits
	.sectionflags	@""
	.align	4
.nv.constant0.triton_poi_fused__native_batch_norm_legit_no_training_silu_13:
	.zero		580
